//
// Generated by NVIDIA NVVM Compiler
//
// Compiler Build ID: CL-36424714
// Cuda compilation tools, release 13.0, V13.0.88
// Based on NVVM 20.0.0
//

.version 9.0
.target sm_100
.address_size 64

	// .globl	_Z16computeDistancesiiPfS_
.extern .func  (.param .b32 func_retval0) vprintf
(
	.param .b64 vprintf_param_0,
	.param .b64 vprintf_param_1
)
;
.global .align 8 .u64 curPosition;
.global .align 1 .b8 $str[26] = {102, 111, 117, 110, 100, 32, 97, 32, 112, 101, 114, 109, 117, 116, 97, 116, 105, 111, 110, 32, 37, 108, 108, 117, 10};

.visible .entry _Z16computeDistancesiiPfS_(
	.param .u32 _Z16computeDistancesiiPfS__param_0,
	.param .u32 _Z16computeDistancesiiPfS__param_1,
	.param .u64 .ptr .align 1 _Z16computeDistancesiiPfS__param_2,
	.param .u64 .ptr .align 1 _Z16computeDistancesiiPfS__param_3
)
{
	.reg .pred 	%p<11>;
	.reg .b32 	%r<53>;
	.reg .b32 	%f<84>;
	.reg .b64 	%rd<26>;

	ld.param.u32 	%r25, [_Z16computeDistancesiiPfS__param_0];
	ld.param.u32 	%r26, [_Z16computeDistancesiiPfS__param_1];
	ld.param.u64 	%rd4, [_Z16computeDistancesiiPfS__param_2];
	ld.param.u64 	%rd3, [_Z16computeDistancesiiPfS__param_3];
	cvta.to.global.u64 	%rd1, %rd4;
	mov.u32 	%r27, %ntid.x;
	mov.u32 	%r28, %ctaid.x;
	mov.u32 	%r29, %tid.x;
	mad.lo.s32 	%r30, %r27, %r28, %r29;
	div.s32 	%r1, %r30, %r25;
	mul.lo.s32 	%r31, %r1, %r25;
	sub.s32 	%r2, %r30, %r31;
	mul.lo.s32 	%r32, %r25, %r25;
	setp.ge.s32 	%p1, %r30, %r32;
	@%p1 bra 	$L__BB0_15;
	mul.lo.s32 	%r3, %r1, %r26;
	mul.lo.s32 	%r4, %r2, %r26;
	setp.lt.s32 	%p2, %r26, 2;
	mov.f32 	%f83, 0f00000000;
	@%p2 bra 	$L__BB0_14;
	add.s32 	%r5, %r26, -1;
	add.s32 	%r34, %r26, -2;
	and.b32  	%r6, %r5, 7;
	setp.lt.u32 	%p3, %r34, 7;
	mov.f32 	%f83, 0f00000000;
	mov.b32 	%r51, 1;
	@%p3 bra 	$L__BB0_6;
	and.b32  	%r36, %r5, -8;
	neg.s32 	%r49, %r36;
	add.s64 	%rd2, %rd1, 16;
	add.s32 	%r47, %r3, 1;
	add.s32 	%r46, %r4, 1;
	mov.f32 	%f83, 0f00000000;
	mov.b32 	%r48, 0;
$L__BB0_4:
	.pragma "nounroll";
	mul.wide.s32 	%rd5, %r47, 4;
	add.s64 	%rd6, %rd2, %rd5;
	mul.wide.s32 	%rd7, %r46, 4;
	add.s64 	%rd8, %rd2, %rd7;
	ld.global.f32 	%f17, [%rd6+-16];
	ld.global.f32 	%f18, [%rd8+-16];
	sub.f32 	%f19, %f17, %f18;
	fma.rn.f32 	%f20, %f19, %f19, %f83;
	ld.global.f32 	%f21, [%rd6+-12];
	ld.global.f32 	%f22, [%rd8+-12];
	sub.f32 	%f23, %f21, %f22;
	fma.rn.f32 	%f24, %f23, %f23, %f20;
	ld.global.f32 	%f25, [%rd6+-8];
	ld.global.f32 	%f26, [%rd8+-8];
	sub.f32 	%f27, %f25, %f26;
	fma.rn.f32 	%f28, %f27, %f27, %f24;
	ld.global.f32 	%f29, [%rd6+-4];
	ld.global.f32 	%f30, [%rd8+-4];
	sub.f32 	%f31, %f29, %f30;
	fma.rn.f32 	%f32, %f31, %f31, %f28;
	ld.global.f32 	%f33, [%rd6];
	ld.global.f32 	%f34, [%rd8];
	sub.f32 	%f35, %f33, %f34;
	fma.rn.f32 	%f36, %f35, %f35, %f32;
	ld.global.f32 	%f37, [%rd6+4];
	ld.global.f32 	%f38, [%rd8+4];
	sub.f32 	%f39, %f37, %f38;
	fma.rn.f32 	%f40, %f39, %f39, %f36;
	ld.global.f32 	%f41, [%rd6+8];
	ld.global.f32 	%f42, [%rd8+8];
	sub.f32 	%f43, %f41, %f42;
	fma.rn.f32 	%f44, %f43, %f43, %f40;
	ld.global.f32 	%f45, [%rd6+12];
	ld.global.f32 	%f46, [%rd8+12];
	sub.f32 	%f47, %f45, %f46;
	fma.rn.f32 	%f83, %f47, %f47, %f44;
	add.s32 	%r49, %r49, 8;
	add.s32 	%r48, %r48, 8;
	add.s32 	%r47, %r47, 8;
	add.s32 	%r46, %r46, 8;
	setp.ne.s32 	%p4, %r49, 0;
	@%p4 bra 	$L__BB0_4;
	add.s32 	%r51, %r48, 1;
$L__BB0_6:
	setp.eq.s32 	%p5, %r6, 0;
	@%p5 bra 	$L__BB0_14;
	and.b32  	%r20, %r5, 3;
	setp.lt.u32 	%p6, %r6, 4;
	@%p6 bra 	$L__BB0_9;
	add.s32 	%r37, %r51, %r3;
	mul.wide.s32 	%rd9, %r37, 4;
	add.s64 	%rd10, %rd1, %rd9;
	ld.global.f32 	%f49, [%rd10];
	add.s32 	%r38, %r51, %r4;
	mul.wide.s32 	%rd11, %r38, 4;
	add.s64 	%rd12, %rd1, %rd11;
	ld.global.f32 	%f50, [%rd12];
	sub.f32 	%f51, %f49, %f50;
	fma.rn.f32 	%f52, %f51, %f51, %f83;
	ld.global.f32 	%f53, [%rd10+4];
	ld.global.f32 	%f54, [%rd12+4];
	sub.f32 	%f55, %f53, %f54;
	fma.rn.f32 	%f56, %f55, %f55, %f52;
	ld.global.f32 	%f57, [%rd10+8];
	ld.global.f32 	%f58, [%rd12+8];
	sub.f32 	%f59, %f57, %f58;
	fma.rn.f32 	%f60, %f59, %f59, %f56;
	ld.global.f32 	%f61, [%rd10+12];
	ld.global.f32 	%f62, [%rd12+12];
	sub.f32 	%f63, %f61, %f62;
	fma.rn.f32 	%f83, %f63, %f63, %f60;
	add.s32 	%r51, %r51, 4;
$L__BB0_9:
	setp.eq.s32 	%p7, %r20, 0;
	@%p7 bra 	$L__BB0_14;
	setp.eq.s32 	%p8, %r20, 1;
	@%p8 bra 	$L__BB0_12;
	add.s32 	%r39, %r51, %r3;
	mul.wide.s32 	%rd13, %r39, 4;
	add.s64 	%rd14, %rd1, %rd13;
	ld.global.f32 	%f65, [%rd14];
	add.s32 	%r40, %r51, %r4;
	mul.wide.s32 	%rd15, %r40, 4;
	add.s64 	%rd16, %rd1, %rd15;
	ld.global.f32 	%f66, [%rd16];
	sub.f32 	%f67, %f65, %f66;
	fma.rn.f32 	%f68, %f67, %f67, %f83;
	ld.global.f32 	%f69, [%rd14+4];
	ld.global.f32 	%f70, [%rd16+4];
	sub.f32 	%f71, %f69, %f70;
	fma.rn.f32 	%f83, %f71, %f71, %f68;
	add.s32 	%r51, %r51, 2;
$L__BB0_12:
	and.b32  	%r41, %r5, 1;
	setp.eq.b32 	%p9, %r41, 1;
	not.pred 	%p10, %p9;
	@%p10 bra 	$L__BB0_14;
	add.s32 	%r42, %r51, %r3;
	mul.wide.s32 	%rd17, %r42, 4;
	add.s64 	%rd18, %rd1, %rd17;
	ld.global.f32 	%f72, [%rd18];
	add.s32 	%r43, %r51, %r4;
	mul.wide.s32 	%rd19, %r43, 4;
	add.s64 	%rd20, %rd1, %rd19;
	ld.global.f32 	%f73, [%rd20];
	sub.f32 	%f74, %f72, %f73;
	fma.rn.f32 	%f83, %f74, %f74, %f83;
$L__BB0_14:
	cvta.to.global.u64 	%rd21, %rd3;
	sqrt.rn.f32 	%f75, %f83;
	mad.lo.s32 	%r44, %r1, %r25, %r2;
	mul.wide.s32 	%rd22, %r44, 4;
	add.s64 	%rd23, %rd21, %rd22;
	st.global.f32 	[%rd23], %f75;
	mad.lo.s32 	%r45, %r2, %r25, %r1;
	mul.wide.s32 	%rd24, %r45, 4;
	add.s64 	%rd25, %rd21, %rd24;
	st.global.f32 	[%rd25], %f75;
$L__BB0_15:
	ret;

}
	// .globl	_Z16findPermutationsPciyy
.visible .entry _Z16findPermutationsPciyy(
	.param .u64 .ptr .align 1 _Z16findPermutationsPciyy_param_0,
	.param .u32 _Z16findPermutationsPciyy_param_1,
	.param .u64 _Z16findPermutationsPciyy_param_2,
	.param .u64 _Z16findPermutationsPciyy_param_3
)
{
	.local .align 8 .b8 	__local_depot1[8];
	.reg .b64 	%SP;
	.reg .b64 	%SPL;
	.reg .pred 	%p<10>;
	.reg .b32 	%r<8>;
	.reg .b64 	%rd<41>;

	mov.u64 	%SPL, __local_depot1;
	cvta.local.u64 	%SP, %SPL;
	ld.param.u64 	%rd17, [_Z16findPermutationsPciyy_param_0];
	ld.param.u32 	%r1, [_Z16findPermutationsPciyy_param_1];
	ld.param.u64 	%rd18, [_Z16findPermutationsPciyy_param_2];
	ld.param.u64 	%rd19, [_Z16findPermutationsPciyy_param_3];
	mov.b64 	%rd20, 0;
	st.global.u64 	[curPosition], %rd20;
	mov.u32 	%r2, %ntid.x;
	mov.u32 	%r3, %ctaid.x;
	mov.u32 	%r4, %tid.x;
	mad.lo.s32 	%r5, %r2, %r3, %r4;
	cvt.u64.u32 	%rd21, %r5;
	add.s64 	%rd39, %rd18, %rd21;
	setp.ge.u64 	%p1, %rd39, %rd19;
	@%p1 bra 	$L__BB1_12;
	setp.eq.s64 	%p2, %rd39, 0;
	mov.b64 	%rd36, 0;
	@%p2 bra 	$L__BB1_4;
	mov.b64 	%rd36, 0;
	mov.u64 	%rd35, %rd39;
$L__BB1_3:
	and.b64  	%rd24, %rd35, 1;
	add.s64 	%rd36, %rd36, %rd24;
	shr.u64 	%rd5, %rd35, 1;
	setp.gt.u64 	%p3, %rd35, 1;
	mov.u64 	%rd35, %rd5;
	@%p3 bra 	$L__BB1_3;
$L__BB1_4:
	cvt.s64.s32 	%rd25, %r1;
	setp.ne.s64 	%p4, %rd36, %rd25;
	@%p4 bra 	$L__BB1_12;
	bar.sync 	0;
	atom.global.add.u64 	%rd7, [curPosition], 1;
	setp.ne.s32 	%p5, %r1, 1;
	@%p5 bra 	$L__BB1_7;
	add.u64 	%rd26, %SP, 0;
	add.u64 	%rd27, %SPL, 0;
	st.local.u64 	[%rd27], %rd7;
	mov.u64 	%rd28, $str;
	cvta.global.u64 	%rd29, %rd28;
	{ // callseq 0, 0
	.param .b64 param0;
	st.param.b64 	[param0], %rd29;
	.param .b64 param1;
	st.param.b64 	[param1], %rd26;
	.param .b32 retval0;
	call.uni (retval0), 
	vprintf, 
	(
	param0, 
	param1
	);
	ld.param.b32 	%r6, [retval0];
	} // callseq 0
$L__BB1_7:
	setp.eq.s64 	%p6, %rd39, 0;
	mul.lo.s64 	%rd8, %rd7, %rd36;
	@%p6 bra 	$L__BB1_12;
	cvta.to.global.u64 	%rd9, %rd17;
	mov.b64 	%rd37, 0;
	mov.u64 	%rd40, %rd37;
$L__BB1_9:
	and.b64  	%rd31, %rd39, 1;
	setp.eq.b64 	%p7, %rd31, 1;
	not.pred 	%p8, %p7;
	@%p8 bra 	$L__BB1_11;
	add.s64 	%rd32, %rd40, %rd8;
	add.s64 	%rd33, %rd9, %rd32;
	st.global.u8 	[%rd33], %rd37;
	add.s64 	%rd40, %rd40, 1;
$L__BB1_11:
	shr.u64 	%rd15, %rd39, 1;
	add.s64 	%rd37, %rd37, 1;
	setp.gt.u64 	%p9, %rd39, 1;
	mov.u64 	%rd39, %rd15;
	@%p9 bra 	$L__BB1_9;
$L__BB1_12:
	ret;

}


// ===== COMPILED SASS (sm_100) =====

	.target	sm_100

	.elftype	@"ET_EXEC"


//--------------------- .note.nv.tkinfo           --------------------------
	.section	.note.nv.tkinfo,"",@"SHT_NOTE"
	.sectionflags	@"SHF_NOTE_NV_TKINFO"
	.tkinfo
        /*0018*/ 	.word	0x00000002
        /*0030*/ 	.string	""
        /*0030*/ 	.string	"ptxas"
        /*0030*/ 	.string	"Cuda compilation tools, release 13.0, V13.0.88"
        /*0030*/ 	.string	"Build cuda_13.0.r13.0/compiler.36424714_0"
        /*0030*/ 	.string	"-arch sm_100 -m 64 "



//--------------------- .note.nv.cuinfo           --------------------------
	.section	.note.nv.cuinfo,"",@"SHT_NOTE"
	.sectionflags	@"SHF_NOTE_NV_CUINFO"
        /*0018*/ 	.short	0x0002
        /*001a*/ 	.short	0x0064
        /*001c*/ 	.short	0x0082
	.zero		2


//--------------------- .nv.info                  --------------------------
	.section	.nv.info,"",@"SHT_CUDA_INFO"
	.align	4


	//----- nvinfo : EIATTR_REGCOUNT
	.align		4
        /*0000*/ 	.byte	0x04, 0x2f
        /*0002*/ 	.short	(.L_3 - .L_2)
	.align		4
.L_2:
        /*0004*/ 	.word	index@(_Z16computeDistancesiiPfS_)
        /*0008*/ 	.word	0x0000001f


	//----- nvinfo : EIATTR_FRAME_SIZE
	.align		4
.L_3:
        /*000c*/ 	.byte	0x04, 0x11
        /*000e*/ 	.short	(.L_5 - .L_4)
	.align		4
.L_4:
        /*0010*/ 	.word	index@($__internal_0_$__cuda_sm20_sqrt_rn_f32_slowpath)
        /*0014*/ 	.word	0x00000000


	//----- nvinfo : EIATTR_FRAME_SIZE
	.align		4
.L_5:
        /*0018*/ 	.byte	0x04, 0x11
        /*001a*/ 	.short	(.L_7 - .L_6)
	.align		4
.L_6:
        /*001c*/ 	.word	index@(_Z16computeDistancesiiPfS_)
        /*0020*/ 	.word	0x00000000


	//----- nvinfo : EIATTR_REGCOUNT
	.align		4
.L_7:
        /*0024*/ 	.byte	0x04, 0x2f
        /*0026*/ 	.short	(.L_9 - .L_8)
	.align		4
.L_8:
        /*0028*/ 	.word	index@(_Z16findPermutationsPciyy)
        /*002c*/ 	.word	0x0000001e


	//----- nvinfo : EIATTR_FRAME_SIZE
	.align		4
.L_9:
        /*0030*/ 	.byte	0x04, 0x11
        /*0032*/ 	.short	(.L_11 - .L_10)
	.align		4
.L_10:
        /*0034*/ 	.word	index@(_Z16findPermutationsPciyy)
        /*0038*/ 	.word	0x00000008


	//----- nvinfo : EIATTR_MIN_STACK_SIZE
	.align		4
.L_11:
        /*003c*/ 	.byte	0x04, 0x12
        /*003e*/ 	.short	(.L_13 - .L_12)
	.align		4
.L_12:
        /*0040*/ 	.word	index@(_Z16findPermutationsPciyy)
        /*0044*/ 	.word	0x00000008


	//----- nvinfo : EIATTR_MIN_STACK_SIZE
	.align		4
.L_13:
        /*0048*/ 	.byte	0x04, 0x12
        /*004a*/ 	.short	(.L_15 - .L_14)
	.align		4
.L_14:
        /*004c*/ 	.word	index@(_Z16computeDistancesiiPfS_)
        /*0050*/ 	.word	0x00000000
.L_15:


//--------------------- .nv.compat                --------------------------
	.section	.nv.compat,"",@"SHT_CUDA_COMPAT_INFO"
	.align	4
        /*0000*/ 	.byte	0x02, 0x09, 0x00, 0x00, 0x02, 0x02, 0x01, 0x00, 0x02, 0x05, 0x05, 0x00, 0x03, 0x07, 0x01, 0x01
        /*0010*/ 	.byte	0x02, 0x03, 0x00, 0x00, 0x02, 0x06, 0x01, 0x00, 0x04, 0x0b, 0x08, 0x00, 0x01, 0x00, 0x00, 0x00
        /*0020*/ 	.byte	0x00, 0x00, 0x00, 0x00


//--------------------- .nv.info._Z16findPermutationsPciyy --------------------------
	.section	.nv.info._Z16findPermutationsPciyy,"",@"SHT_CUDA_INFO"
	.sectionflags	@""
	.align	4


	//----- nvinfo : EIATTR_CUDA_API_VERSION
	.align		4
        /*0000*/ 	.byte	0x04, 0x37
        /*0002*/ 	.short	(.L_17 - .L_16)
.L_16:
        /*0004*/ 	.word	0x00000082


	//----- nvinfo : EIATTR_KPARAM_INFO
	.align		4
.L_17:
        /*0008*/ 	.byte	0x04, 0x17
        /*000a*/ 	.short	(.L_19 - .L_18)
.L_18:
        /*000c*/ 	.word	0x00000000
        /*0010*/ 	.short	0x0003
        /*0012*/ 	.short	0x0018
        /*0014*/ 	.byte	0x00, 0xf0, 0x21, 0x00


	//----- nvinfo : EIATTR_KPARAM_INFO
	.align		4
.L_19:
        /*0018*/ 	.byte	0x04, 0x17
        /*001a*/ 	.short	(.L_21 - .L_20)
.L_20:
        /*001c*/ 	.word	0x00000000
        /*0020*/ 	.short	0x0002
        /*0022*/ 	.short	0x0010
        /*0024*/ 	.byte	0x00, 0xf0, 0x21, 0x00


	//----- nvinfo : EIATTR_KPARAM_INFO
	.align		4
.L_21:
        /*0028*/ 	.byte	0x04, 0x17
        /*002a*/ 	.short	(.L_23 - .L_22)
.L_22:
        /*002c*/ 	.word	0x00000000
        /*0030*/ 	.short	0x0001
        /*0032*/ 	.short	0x0008
        /*0034*/ 	.byte	0x00, 0xf0, 0x11, 0x00


	//----- nvinfo : EIATTR_KPARAM_INFO
	.align		4
.L_23:
        /*0038*/ 	.byte	0x04, 0x17
        /*003a*/ 	.short	(.L_25 - .L_24)
.L_24:
        /*003c*/ 	.word	0x00000000
        /*0040*/ 	.short	0x0000
        /*0042*/ 	.short	0x0000
        /*0044*/ 	.byte	0x00, 0xf5, 0x21, 0x00


	//----- nvinfo : EIATTR_SPARSE_MMA_MASK
	.align		4
.L_25:
        /*0048*/ 	.byte	0x03, 0x50
        /*004a*/ 	.short	0x0000


	//----- nvinfo : EIATTR_MAXREG_COUNT
	.align		4
        /*004c*/ 	.byte	0x03, 0x1b
        /*004e*/ 	.short	0x00ff


	//----- nvinfo : EIATTR_NUM_BARRIERS
	.align		4
        /*0050*/ 	.byte	0x02, 0x4c
        /*0052*/ 	.byte	0x01
	.zero		1


	//----- nvinfo : EIATTR_EXTERNS
	.align		4
        /*0054*/ 	.byte	0x04, 0x0f
        /*0056*/ 	.short	(.L_27 - .L_26)


	//   ....[0]....
	.align		4
.L_26:
        /*0058*/ 	.word	index@(vprintf)


	//----- nvinfo : EIATTR_MERCURY_ISA_VERSION
	.align		4
.L_27:
        /*005c*/ 	.byte	0x03, 0x5f
        /*005e*/ 	.short	0x0101


	//----- nvinfo : EIATTR_INT_WARP_WIDE_INSTR_OFFSETS
	.align		4
        /*0060*/ 	.byte	0x04, 0x31
        /*0062*/ 	.short	(.L_29 - .L_28)


	//   ....[0]....
.L_28:
        /*0064*/ 	.word	0x000002d0


	//   ....[1]....
        /*0068*/ 	.word	0x000003e0


	//   ....[2]....
        /*006c*/ 	.word	0x000003f0


	//----- nvinfo : EIATTR_VRC_CTA_INIT_COUNT
	.align		4
.L_29:
        /*0070*/ 	.byte	0x02, 0x4a
	.zero		1
	.zero		1


	//----- nvinfo : EIATTR_SYSCALL_OFFSETS
	.align		4
        /*0074*/ 	.byte	0x04, 0x46
        /*0076*/ 	.short	(.L_31 - .L_30)


	//   ....[0]....
.L_30:
        /*0078*/ 	.word	0x000004b0


	//----- nvinfo : EIATTR_EXIT_INSTR_OFFSETS
	.align		4
.L_31:
        /*007c*/ 	.byte	0x04, 0x1c
        /*007e*/ 	.short	(.L_33 - .L_32)


	//   ....[0]....
.L_32:
        /*0080*/ 	.word	0x00000120


	//   ....[1]....
        /*0084*/ 	.word	0x000002b0


	//   ....[2]....
        /*0088*/ 	.word	0x00000510


	//   ....[3]....
        /*008c*/ 	.word	0x00000650


	//----- nvinfo : EIATTR_CRS_STACK_SIZE
	.align		4
.L_33:
        /*0090*/ 	.byte	0x04, 0x1e
        /*0092*/ 	.short	(.L_35 - .L_34)
.L_34:
        /*0094*/ 	.word	0x00000000


	//----- nvinfo : EIATTR_CBANK_PARAM_SIZE
	.align		4
.L_35:
        /*0098*/ 	.byte	0x03, 0x19
        /*009a*/ 	.short	0x0020


	//----- nvinfo : EIATTR_PARAM_CBANK
	.align		4
        /*009c*/ 	.byte	0x04, 0x0a
        /*009e*/ 	.short	(.L_37 - .L_36)
	.align		4
.L_36:
        /*00a0*/ 	.word	index@(.nv.constant0._Z16findPermutationsPciyy)
        /*00a4*/ 	.short	0x0380
        /*00a6*/ 	.short	0x0020


	//----- nvinfo : EIATTR_SW_WAR
	.align		4
.L_37:
        /*00a8*/ 	.byte	0x04, 0x36
        /*00aa*/ 	.short	(.L_39 - .L_38)
.L_38:
        /*00ac*/ 	.word	0x00000008
.L_39:


//--------------------- .nv.info._Z16computeDistancesiiPfS_ --------------------------
	.section	.nv.info._Z16computeDistancesiiPfS_,"",@"SHT_CUDA_INFO"
	.sectionflags	@""
	.align	4


	//----- nvinfo : EIATTR_CUDA_API_VERSION
	.align		4
        /*0000*/ 	.byte	0x04, 0x37
        /*0002*/ 	.short	(.L_41 - .L_40)
.L_40:
        /*0004*/ 	.word	0x00000082


	//----- nvinfo : EIATTR_KPARAM_INFO
	.align		4
.L_41:
        /*0008*/ 	.byte	0x04, 0x17
        /*000a*/ 	.short	(.L_43 - .L_42)
.L_42:
        /*000c*/ 	.word	0x00000000
        /*0010*/ 	.short	0x0003
        /*0012*/ 	.short	0x0010
        /*0014*/ 	.byte	0x00, 0xf5, 0x21, 0x00


	//----- nvinfo : EIATTR_KPARAM_INFO
	.align		4
.L_43:
        /*0018*/ 	.byte	0x04, 0x17
        /*001a*/ 	.short	(.L_45 - .L_44)
.L_44:
        /*001c*/ 	.word	0x00000000
        /*0020*/ 	.short	0x0002
        /*0022*/ 	.short	0x0008
        /*0024*/ 	.byte	0x00, 0xf5, 0x21, 0x00


	//----- nvinfo : EIATTR_KPARAM_INFO
	.align		4
.L_45:
        /*0028*/ 	.byte	0x04, 0x17
        /*002a*/ 	.short	(.L_47 - .L_46)
.L_46:
        /*002c*/ 	.word	0x00000000
        /*0030*/ 	.short	0x0001
        /*0032*/ 	.short	0x0004
        /*0034*/ 	.byte	0x00, 0xf0, 0x11, 0x00


	//----- nvinfo : EIATTR_KPARAM_INFO
	.align		4
.L_47:
        /*0038*/ 	.byte	0x04, 0x17
        /*003a*/ 	.short	(.L_49 - .L_48)
.L_48:
        /*003c*/ 	.word	0x00000000
        /*0040*/ 	.short	0x0000
        /*0042*/ 	.short	0x0000
        /*0044*/ 	.byte	0x00, 0xf0, 0x11, 0x00


	//----- nvinfo : EIATTR_SPARSE_MMA_MASK
	.align		4
.L_49:
        /*0048*/ 	.byte	0x03, 0x50
        /*004a*/ 	.short	0x0000


	//----- nvinfo : EIATTR_MAXREG_COUNT
	.align		4
        /*004c*/ 	.byte	0x03, 0x1b
        /*004e*/ 	.short	0x00ff


	//----- nvinfo : EIATTR_MERCURY_ISA_VERSION
	.align		4
        /*0050*/ 	.byte	0x03, 0x5f
        /*0052*/ 	.short	0x0101


	//----- nvinfo : EIATTR_VRC_CTA_INIT_COUNT
	.align		4
        /*0054*/ 	.byte	0x02, 0x4a
	.zero		1
	.zero		1


	//----- nvinfo : EIATTR_EXIT_INSTR_OFFSETS
	.align		4
        /*0058*/ 	.byte	0x04, 0x1c
        /*005a*/ 	.short	(.L_51 - .L_50)


	//   ....[0]....
.L_50:
        /*005c*/ 	.word	0x00000190


	//   ....[1]....
        /*0060*/ 	.word	0x00000af0


	//----- nvinfo : EIATTR_CRS_STACK_SIZE
	.align		4
.L_51:
        /*0064*/ 	.byte	0x04, 0x1e
        /*0066*/ 	.short	(.L_53 - .L_52)
.L_52:
        /*0068*/ 	.word	0x00000000


	//----- nvinfo : EIATTR_CBANK_PARAM_SIZE
	.align		4
.L_53:
        /*006c*/ 	.byte	0x03, 0x19
        /*006e*/ 	.short	0x0018


	//----- nvinfo : EIATTR_PARAM_CBANK
	.align		4
        /*0070*/ 	.byte	0x04, 0x0a
        /*0072*/ 	.short	(.L_55 - .L_54)
	.align		4
.L_54:
        /*0074*/ 	.word	index@(.nv.constant0._Z16computeDistancesiiPfS_)
        /*0078*/ 	.short	0x0380
        /*007a*/ 	.short	0x0018


	//----- nvinfo : EIATTR_SW_WAR
	.align		4
.L_55:
        /*007c*/ 	.byte	0x04, 0x36
        /*007e*/ 	.short	(.L_57 - .L_56)
.L_56:
        /*0080*/ 	.word	0x00000008
.L_57:


//--------------------- .nv.callgraph             --------------------------
	.section	.nv.callgraph,"",@"SHT_CUDA_CALLGRAPH"
	.align	4
	.sectionentsize	8
	.align		4
        /*0000*/ 	.word	0x00000000
	.align		4
        /*0004*/ 	.word	0xffffffff
	.align		4
        /*0008*/ 	.word	index@(_Z16findPermutationsPciyy)
	.align		4
        /*000c*/ 	.word	index@(vprintf)
	.align		4
        /*0010*/ 	.word	0x00000000
	.align		4
        /*0014*/ 	.word	0xfffffffe
	.align		4
        /*0018*/ 	.word	0x00000000
	.align		4
        /*001c*/ 	.word	0xfffffffd
	.align		4
        /*0020*/ 	.word	0x00000000
	.align		4
        /*0024*/ 	.word	0xfffffffc


//--------------------- .nv.constant4             --------------------------
	.section	.nv.constant4,"a",@progbits
	.align	8
	.align		8
.nv.constant4:
        /*0000*/ 	.dword	vprintf
	.align		8
        /*0008*/ 	.dword	curPosition
	.align		8
        /*0010*/ 	.dword	$str


//--------------------- .text._Z16findPermutationsPciyy --------------------------
	.section	.text._Z16findPermutationsPciyy,"ax",@progbits
	.align	128
        .global         _Z16findPermutationsPciyy
        .type           _Z16findPermutationsPciyy,@function
        .size           _Z16findPermutationsPciyy,(.L_x_16 - _Z16findPermutationsPciyy)
        .other          _Z16findPermutationsPciyy,@"STO_CUDA_ENTRY STV_DEFAULT"
_Z16findPermutationsPciyy:
.text._Z16findPermutationsPciyy:
[----:B------:R-:W0:Y:S01]  /*0000*/  LDC R1, c[0x0][0x37c] ;  /* 0x0000df00ff017b82 */ /* 0x000e220000000800 */
[----:B------:R-:W1:Y:S01]  /*0010*/  S2R R0, SR_CTAID.X ;  /* 0x0000000000007919 */ /* 0x000e620000002500 */
[----:B------:R-:W2:Y:S06]  /*0020*/  LDCU UR5, c[0x0][0x2fc] ;  /* 0x00005f80ff0577ac */ /* 0x000eac0008000800 */
[----:B------:R-:W3:Y:S01]  /*0030*/  LDC.64 R2, c[0x4][0x8] ;  /* 0x01000200ff027b82 */ /* 0x000ee20000000a00 */
[----:B0-----:R-:W-:Y:S01]  /*0040*/  VIADD R1, R1, 0xfffffff8 ;  /* 0xfffffff801017836 */ /* 0x001fe20000000000 */
[----:B------:R-:W1:Y:S01]  /*0050*/  S2R R5, SR_TID.X ;  /* 0x0000000000057919 */ /* 0x000e620000002100 */
[----:B------:R-:W1:Y:S01]  /*0060*/  LDCU UR6, c[0x0][0x360] ;  /* 0x00006c00ff0677ac */ /* 0x000e620008000800 */
[----:B------:R-:W0:Y:S01]  /*0070*/  LDCU.128 UR8, c[0x0][0x390] ;  /* 0x00007200ff0877ac */ /* 0x000e220008000c00 */
[----:B------:R-:W4:Y:S01]  /*0080*/  LDCU UR4, c[0x0][0x2f8] ;  /* 0x00005f00ff0477ac */ /* 0x000f220008000800 */
[----:B------:R-:W3:Y:S02]  /*0090*/  LDCU.64 UR36, c[0x0][0x358] ;  /* 0x00006b00ff2477ac */ /* 0x000ee40008000a00 */
[----:B---3--:R3:W-:Y:S01]  /*00a0*/  STG.E.64 desc[UR36][R2.64], RZ ;  /* 0x000000ff02007986 */ /* 0x0087e2000c101b24 */
[----:B-1----:R-:W-:-:S05]  /*00b0*/  IMAD R0, R0, UR6, R5 ;  /* 0x0000000600007c24 */ /* 0x002fca000f8e0205 */
[----:B0-----:R-:W-:-:S04]  /*00c0*/  IADD3 R22, P1, PT, R0, UR8, RZ ;  /* 0x0000000800167c10 */ /* 0x001fc8000ff3e0ff */
[----:B------:R-:W-:Y:S01]  /*00d0*/  ISETP.GE.U32.AND P0, PT, R22, UR10, PT ;  /* 0x0000000a16007c0c */ /* 0x000fe2000bf06070 */
[----:B------:R-:W-:Y:S01]  /*00e0*/  IMAD.X R23, RZ, RZ, UR9, P1 ;  /* 0x00000009ff177e24 */ /* 0x000fe200088e06ff */
[----:B----4-:R-:W-:-:S04]  /*00f0*/  IADD3 R6, P1, PT, R1, UR4, RZ ;  /* 0x0000000401067c10 */ /* 0x010fc8000ff3e0ff */
[----:B------:R-:W-:Y:S01]  /*0100*/  ISETP.GE.U32.AND.EX P0, PT, R23, UR11, PT, P0 ;  /* 0x0000000b17007c0c */ /* 0x000fe2000bf06100 */
[----:B--2---:R-:W-:-:S12]  /*0110*/  IMAD.X R7, RZ, RZ, UR5, P1 ;  /* 0x00000005ff077e24 */ /* 0x004fd800088e06ff */
[----:B---3--:R-:W-:Y:S05]  /*0120*/  @P0 EXIT ;  /* 0x000000000000094d */ /* 0x008fea0003800000 */
[----:B------:R-:W-:Y:S01]  /*0130*/  ISETP.NE.U32.AND P0, PT, R22, RZ, PT ;  /* 0x000000ff1600720c */ /* 0x000fe20003f05070 */
[----:B------:R-:W0:Y:S01]  /*0140*/  LDCU UR8, c[0x0][0x388] ;  /* 0x00007100ff0877ac */ /* 0x000e220008000800 */
[----:B------:R-:W-:Y:S01]  /*0150*/  BSSY.RECONVERGENT B0, `(.L_x_0) ;  /* 0x0000012000007945 */ /* 0x000fe20003800200 */
[----:B------:R-:W-:Y:S01]  /*0160*/  IMAD.MOV.U32 R25, RZ, RZ, RZ ;  /* 0x000000ffff197224 */ /* 0x000fe200078e00ff */
[----:B------:R-:W-:Y:S01]  /*0170*/  ISETP.NE.AND.EX P0, PT, R23, RZ, PT, P0 ;  /* 0x000000ff1700720c */ /* 0x000fe20003f05300 */
[----:B------:R-:W-:-:S12]  /*0180*/  IMAD.MOV.U32 R27, RZ, RZ, RZ ;  /* 0x000000ffff1b7224 */ /* 0x000fd800078e00ff */
[----:B------:R-:W-:Y:S05]  /*0190*/  @!P0 BRA `(.L_x_1) ;  /* 0x0000000000348947 */ /* 0x000fea0003800000 */
[----:B------:R-:W-:Y:S02]  /*01a0*/  IMAD.MOV.U32 R25, RZ, RZ, RZ ;  /* 0x000000ffff197224 */ /* 0x000fe400078e00ff */
[----:B------:R-:W-:Y:S02]  /*01b0*/  IMAD.MOV.U32 R27, RZ, RZ, RZ ;  /* 0x000000ffff1b7224 */ /* 0x000fe400078e00ff */
[----:B------:R-:W-:Y:S02]  /*01c0*/  IMAD.MOV.U32 R0, RZ, RZ, R22 ;  /* 0x000000ffff007224 */ /* 0x000fe400078e0016 */
[----:B------:R-:W-:-:S07]  /*01d0*/  IMAD.MOV.U32 R5, RZ, RZ, R23 ;  /* 0x000000ffff057224 */ /* 0x000fce00078e0017 */
.L_x_2:
[C---:B------:R-:W-:Y:S02]  /*01e0*/  ISETP.GT.U32.AND P0, PT, R0.reuse, 0x1, PT ;  /* 0x000000010000780c */ /* 0x040fe40003f04070 */
[C---:B------:R-:W-:Y:S02]  /*01f0*/  LOP3.LUT R4, R0.reuse, 0x1, RZ, 0xc0, !PT ;  /* 0x0000000100047812 */ /* 0x040fe400078ec0ff */
[----:B------:R-:W-:Y:S02]  /*0200*/  ISETP.GT.U32.AND.EX P0, PT, R5, RZ, PT, P0 ;  /* 0x000000ff0500720c */ /* 0x000fe40003f04100 */
[----:B------:R-:W-:Y:S02]  /*0210*/  IADD3 R25, P1, PT, R25, R4, RZ ;  /* 0x0000000419197210 */ /* 0x000fe40007f3e0ff */
[--C-:B------:R-:W-:Y:S02]  /*0220*/  SHF.R.U32.HI R4, RZ, 0x1, R5.reuse ;  /* 0x00000001ff047819 */ /* 0x100fe40000011605 */
[----:B------:R-:W-:Y:S01]  /*0230*/  SHF.R.U64 R0, R0, 0x1, R5 ;  /* 0x0000000100007819 */ /* 0x000fe20000001205 */
[----:B------:R-:W-:-:S02]  /*0240*/  IMAD.X R27, RZ, RZ, R27, P1 ;  /* 0x000000ffff1b7224 */ /* 0x000fc400008e061b */
[----:B------:R-:W-:-:S04]  /*0250*/  IMAD.MOV.U32 R5, RZ, RZ, R4 ;  /* 0x000000ffff057224 */ /* 0x000fc800078e0004 */
[----:B------:R-:W-:Y:S05]  /*0260*/  @P0 BRA `(.L_x_2) ;  /* 0xfffffffc00dc0947 */ /* 0x000fea000383ffff */
.L_x_1:
[----:B0-----:R-:W-:Y:S05]  /*0270*/  BSYNC.RECONVERGENT B0 ;  /* 0x0000000000007941 */ /* 0x001fea0003800200 */
.L_x_0:
[----:B------:R-:W-:Y:S02]  /*0280*/  USHF.R.S32.HI UR4, URZ, 0x1f, UR8 ;  /* 0x0000001fff047899 */ /* 0x000fe40008011408 */
[----:B------:R-:W-:-:S04]  /*0290*/  ISETP.NE.U32.AND P0, PT, R25, UR8, PT ;  /* 0x0000000819007c0c */ /* 0x000fc8000bf05070 */
[----:B------:R-:W-:-:S13]  /*02a0*/  ISETP.NE.AND.EX P0, PT, R27, UR4, PT, P0 ;  /* 0x000000041b007c0c */ /* 0x000fda000bf05300 */
[----:B------:R-:W-:Y:S05]  /*02b0*/  @P0 EXIT ;  /* 0x000000000000094d */ /* 0x000fea0003800000 */
[----:B------:R-:W0:Y:S01]  /*02c0*/  S2R R0, SR_LANEID ;  /* 0x0000000000007919 */ /* 0x000e220000000000 */
[----:B------:R-:W-:Y:S01]  /*02d0*/  VOTEU.ANY UR5, UPT, PT ;  /* 0x0000000000057886 */ /* 0x000fe200038e0100 */
[----:B------:R-:W-:Y:S01]  /*02e0*/  UMOV UR4, URZ ;  /* 0x000000ff00047c82 */ /* 0x000fe20008000000 */
[----:B------:R-:W0:Y:S01]  /*02f0*/  FLO.U32 R9, UR5 ;  /* 0x0000000500097d00 */ /* 0x000e2200080e0000 */
[----:B------:R-:W-:Y:S01]  /*0300*/  BAR.SYNC.DEFER_BLOCKING 0x0 ;  /* 0x0000000000007b1d */ /* 0x000fe20000010000 */
[----:B------:R-:W-:-:S04]  /*0310*/  UPOPC UR6, UR5 ;  /* 0x00000005000672bf */ /* 0x000fc80008000000 */
[----:B------:R-:W-:-:S04]  /*0320*/  UIMAD.WIDE.U32 UR6, UR6, 0x1, URZ ;  /* 0x00000001060678a5 */ /* 0x000fc8000f8e00ff */
[----:B------:R-:W-:Y:S02]  /*0330*/  UIADD3 UR4, UPT, UPT, UR7, UR4, URZ ;  /* 0x0000000407047290 */ /* 0x000fe4000fffe0ff */
[----:B------:R-:W-:Y:S02]  /*0340*/  IMAD.U32 R5, RZ, RZ, UR7 ;  /* 0x00000007ff057e24 */ /* 0x000fe4000f8e00ff */
[----:B------:R-:W-:Y:S02]  /*0350*/  IMAD.U32 R4, RZ, RZ, UR6 ;  /* 0x00000006ff047e24 */ /* 0x000fe4000f8e00ff */
[----:B------:R-:W-:Y:S01]  /*0360*/  IMAD.U32 R5, RZ, RZ, UR4 ;  /* 0x00000004ff057e24 */ /* 0x000fe2000f8e00ff */
[----:B0-----:R-:W-:-:S13]  /*0370*/  ISETP.EQ.U32.AND P0, PT, R9, R0, PT ;  /* 0x000000000900720c */ /* 0x001fda0003f02070 */
[----:B------:R-:W2:Y:S01]  /*0380*/  @P0 ATOMG.E.ADD.64.STRONG.GPU PT, R2, desc[UR36][R2.64], R4 ;  /* 0x80000004020209a8 */ /* 0x000ea200081ef524 */
[----:B------:R-:W-:Y:S01]  /*0390*/  UISETP.NE.AND UP0, UPT, UR8, 0x1, UPT ;  /* 0x000000010800788c */ /* 0x000fe2000bf05270 */
[----:B------:R-:W-:Y:S01]  /*03a0*/  UMOV UR4, URZ ;  /* 0x000000ff00047c82 */ /* 0x000fe20008000000 */
[----:B------:R-:W0:Y:S02]  /*03b0*/  S2R R0, SR_LTMASK ;  /* 0x0000000000007919 */ /* 0x000e240000003900 */
[----:B0-----:R-:W-:-:S04]  /*03c0*/  LOP3.LUT R0, R0, UR5, RZ, 0xc0, !PT ;  /* 0x0000000500007c12 */ /* 0x001fc8000f8ec0ff */
[----:B------:R-:W0:Y:S01]  /*03d0*/  POPC R11, R0 ;  /* 0x00000000000b7309 */ /* 0x000e220000000000 */
[----:B--2---:R-:W-:Y:S04]  /*03e0*/  SHFL.IDX PT, R18, R2, R9, 0x1f ;  /* 0x00001f0902127589 */ /* 0x004fe800000e0000 */
[----:B------:R-:W0:Y:S02]  /*03f0*/  SHFL.IDX PT, R19, R3, R9, 0x1f ;  /* 0x00001f0903137589 */ /* 0x000e2400000e0000 */
[----:B0-----:R-:W-:-:S04]  /*0400*/  IMAD.WIDE.U32 R18, R11, 0x1, R18 ;  /* 0x000000010b127825 */ /* 0x001fc800078e0012 */
[----:B------:R-:W-:Y:S01]  /*0410*/  VIADD R17, R19, UR4 ;  /* 0x0000000413117c36 */ /* 0x000fe20008000000 */
[----:B------:R-:W-:Y:S06]  /*0420*/  BRA.U UP0, `(.L_x_3) ;  /* 0x0000000100247547 */ /* 0x000fec000b800000 */
[----:B------:R-:W-:Y:S01]  /*0430*/  MOV R2, 0x0 ;  /* 0x0000000000027802 */ /* 0x000fe20000000f00 */
[----:B------:R-:W-:Y:S01]  /*0440*/  IMAD.MOV.U32 R16, RZ, RZ, R18 ;  /* 0x000000ffff107224 */ /* 0x000fe200078e0012 */
[----:B------:R-:W0:Y:S04]  /*0450*/  LDCU.64 UR4, c[0x4][0x10] ;  /* 0x01000200ff0477ac */ /* 0x000e280008000a00 */
[----:B------:R1:W-:Y:S01]  /*0460*/  STL.64 [R1], R16 ;  /* 0x0000001001007387 */ /* 0x0003e20000100a00 */
[----:B------:R-:W2:Y:S01]  /*0470*/  LDC.64 R2, c[0x4][R2] ;  /* 0x0100000002027b82 */ /* 0x000ea20000000a00 */
[----:B0-----:R-:W-:Y:S02]  /*0480*/  IMAD.U32 R4, RZ, RZ, UR4 ;  /* 0x00000004ff047e24 */ /* 0x001fe4000f8e00ff */
[----:B-1----:R-:W-:-:S07]  /*0490*/  IMAD.U32 R5, RZ, RZ, UR5 ;  /* 0x00000005ff057e24 */ /* 0x002fce000f8e00ff */
[----:B------:R-:W-:-:S07]  /*04a0*/  LEPC R20, `(.L_x_3) ;  /* 0x000000001014794e */ /* 0x000fce0000000000 */
[----:B--2---:R-:W-:Y:S05]  /*04b0*/  CALL.ABS.NOINC R2 ;  /* 0x0000000002007343 */ /* 0x004fea0003c00000 */
.L_x_3:
[----:B------:R-:W-:Y:S01]  /*04c0*/  ISETP.NE.U32.AND P0, PT, R22, RZ, PT ;  /* 0x000000ff1600720c */ /* 0x000fe20003f05070 */
[-C--:B------:R-:W-:Y:S02]  /*04d0*/  IMAD R16, R17, R25.reuse, RZ ;  /* 0x0000001911107224 */ /* 0x080fe400078e02ff */
[----:B------:R-:W-:Y:S01]  /*04e0*/  IMAD.WIDE.U32 R2, R18, R25, RZ ;  /* 0x0000001912027225 */ /* 0x000fe200078e00ff */
[----:B------:R-:W-:-:S03]  /*04f0*/  ISETP.NE.AND.EX P0, PT, R23, RZ, PT, P0 ;  /* 0x000000ff1700720c */ /* 0x000fc60003f05300 */
[----:B------:R-:W-:-:S10]  /*0500*/  IMAD R19, R27, R18, R16 ;  /* 0x000000121b137224 */ /* 0x000fd400078e0210 */
[----:B------:R-:W-:Y:S05]  /*0510*/  @!P0 EXIT ;  /* 0x000000000000894d */ /* 0x000fea0003800000 */
[----:B------:R-:W-:Y:S02]  /*0520*/  IMAD.IADD R19, R3, 0x1, R19 ;  /* 0x0000000103137824 */ /* 0x000fe400078e0213 */
[----:B------:R-:W-:Y:S02]  /*0530*/  IMAD.MOV.U32 R9, RZ, RZ, RZ ;  /* 0x000000ffff097224 */ /* 0x000fe400078e00ff */
[----:B------:R-:W-:Y:S02]  /*0540*/  IMAD.MOV.U32 R7, RZ, RZ, RZ ;  /* 0x000000ffff077224 */ /* 0x000fe400078e00ff */
[----:B------:R-:W-:-:S07]  /*0550*/  IMAD.MOV.U32 R0, RZ, RZ, RZ ;  /* 0x000000ffff007224 */ /* 0x000fce00078e00ff */
.L_x_4:
[----:B------:R-:W-:-:S04]  /*0560*/  LOP3.LUT R4, R22, 0x1, RZ, 0xc0, !PT ;  /* 0x0000000116047812 */ /* 0x000fc800078ec0ff */
[----:B------:R-:W-:-:S04]  /*0570*/  ISETP.NE.U32.AND P0, PT, R4, 0x1, PT ;  /* 0x000000010400780c */ /* 0x000fc80003f05070 */
[----:B------:R-:W-:-:S13]  /*0580*/  ISETP.NE.U32.AND.EX P0, PT, RZ, RZ, PT, P0 ;  /* 0x000000ffff00720c */ /* 0x000fda0003f05100 */
[----:B------:R-:W0:Y:S02]  /*0590*/  @!P0 LDC.64 R4, c[0x0][0x380] ;  /* 0x0000e000ff048b82 */ /* 0x000e240000000a00 */
[----:B0-----:R-:W-:-:S04]  /*05a0*/  @!P0 IADD3 R4, P1, P2, R7, R4, R2 ;  /* 0x0000000407048210 */ /* 0x001fc80007a3e002 */
[----:B------:R-:W-:Y:S02]  /*05b0*/  @!P0 IADD3.X R5, PT, PT, R0, R5, R19, P1, P2 ;  /* 0x0000000500058210 */ /* 0x000fe40000fe4413 */
[C---:B------:R-:W-:Y:S02]  /*05c0*/  ISETP.GT.U32.AND P1, PT, R22.reuse, 0x1, PT ;  /* 0x000000011600780c */ /* 0x040fe40003f24070 */
[----:B------:R-:W-:Y:S01]  /*05d0*/  @!P0 IADD3 R7, P2, PT, R7, 0x1, RZ ;  /* 0x0000000107078810 */ /* 0x000fe20007f5e0ff */
[----:B------:R0:W-:Y:S01]  /*05e0*/  @!P0 STG.E.U8 desc[UR36][R4.64], R9 ;  /* 0x0000000904008986 */ /* 0x0001e2000c101124 */
[----:B------:R-:W-:Y:S02]  /*05f0*/  ISETP.GT.U32.AND.EX P1, PT, R23, RZ, PT, P1 ;  /* 0x000000ff1700720c */ /* 0x000fe40003f24110 */
[--C-:B------:R-:W-:Y:S01]  /*0600*/  SHF.R.U64 R22, R22, 0x1, R23.reuse ;  /* 0x0000000116167819 */ /* 0x100fe20000001217 */
[----:B------:R-:W-:Y:S01]  /*0610*/  @!P0 IMAD.X R0, RZ, RZ, R0, P2 ;  /* 0x000000ffff008224 */ /* 0x000fe200010e0600 */
[----:B------:R-:W-:Y:S01]  /*0620*/  SHF.R.U32.HI R23, RZ, 0x1, R23 ;  /* 0x00000001ff177819 */ /* 0x000fe20000011617 */
[----:B0-----:R-:W-:-:S08]  /*0630*/  VIADD R9, R9, 0x1 ;  /* 0x0000000109097836 */ /* 0x001fd00000000000 */
[----:B------:R-:W-:Y:S05]  /*0640*/  @P1 BRA `(.L_x_4) ;  /* 0xfffffffc00c41947 */ /* 0x000fea000383ffff */
[----:B------:R-:W-:Y:S05]  /*0650*/  EXIT ;  /* 0x000000000000794d */ /* 0x000fea0003800000 */
.L_x_5:
[----:B------:R-:W-:-:S00]  /*0660*/  BRA `(.L_x_5) ;  /* 0xfffffffc00fc7947 */ /* 0x000fc0000383ffff */
[----:B------:R-:W-:-:S00]  /*0670*/  NOP ;  /* 0x0000000000007918 */ /* 0x000fc00000000000 */
        /* <DEDUP_REMOVED lines=8> */
.L_x_16:


//--------------------- .text._Z16computeDistancesiiPfS_ --------------------------
	.section	.text._Z16computeDistancesiiPfS_,"ax",@progbits
	.align	128
        .global         _Z16computeDistancesiiPfS_
        .type           _Z16computeDistancesiiPfS_,@function
        .size           _Z16computeDistancesiiPfS_,(.L_x_15 - _Z16computeDistancesiiPfS_)
        .other          _Z16computeDistancesiiPfS_,@"STO_CUDA_ENTRY STV_DEFAULT"
_Z16computeDistancesiiPfS_:
.text._Z16computeDistancesiiPfS_:
[----:B------:R-:W-:Y:S08]  /*0000*/  LDC R1, c[0x0][0x37c] ;  /* 0x0000df00ff017b82 */ /* 0x000ff00000000800 */
[----:B------:R-:W0:Y:S01]  /*0010*/  LDC R6, c[0x0][0x380] ;  /* 0x0000e000ff067b82 */ /* 0x000e220000000800 */
[----:B------:R-:W1:Y:S01]  /*0020*/  S2R R11, SR_CTAID.X ;  /* 0x00000000000b7919 */ /* 0x000e620000002500 */
[----:B------:R-:W1:Y:S01]  /*0030*/  LDCU UR4, c[0x0][0x360] ;  /* 0x00006c00ff0477ac */ /* 0x000e620008000800 */
[----:B------:R-:W1:Y:S01]  /*0040*/  S2R R4, SR_TID.X ;  /* 0x0000000000047919 */ /* 0x000e620000002100 */
[----:B0-----:R-:W-:-:S04]  /*0050*/  IABS R5, R6 ;  /* 0x0000000600057213 */ /* 0x001fc80000000000 */
[----:B------:R-:W0:Y:S01]  /*0060*/  I2F.RP R0, R5 ;  /* 0x0000000500007306 */ /* 0x000e220000209400 */
[----:B-1----:R-:W-:-:S07]  /*0070*/  IMAD R11, R11, UR4, R4 ;  /* 0x000000040b0b7c24 */ /* 0x002fce000f8e0204 */
[----:B0-----:R-:W0:Y:S02]  /*0080*/  MUFU.RCP R0, R0 ;  /* 0x0000000000007308 */ /* 0x001e240000001000 */
[----:B0-----:R-:W-:Y:S02]  /*0090*/  IADD3 R2, PT, PT, R0, 0xffffffe, RZ ;  /* 0x0ffffffe00027810 */ /* 0x001fe40007ffe0ff */
[----:B------:R-:W-:-:S04]  /*00a0*/  IABS R0, R11 ;  /* 0x0000000b00007213 */ /* 0x000fc80000000000 */
[----:B------:R0:W1:Y:S02]  /*00b0*/  F2I.FTZ.U32.TRUNC.NTZ R3, R2 ;  /* 0x0000000200037305 */ /* 0x000064000021f000 */
[----:B0-----:R-:W-:Y:S01]  /*00c0*/  HFMA2 R2, -RZ, RZ, 0, 0 ;  /* 0x00000000ff027431 */ /* 0x001fe200000001ff */
[----:B-1----:R-:W-:-:S05]  /*00d0*/  IADD3 R8, PT, PT, RZ, -R3, RZ ;  /* 0x80000003ff087210 */ /* 0x002fca0007ffe0ff */
[----:B------:R-:W-:-:S04]  /*00e0*/  IMAD R7, R8, R5, RZ ;  /* 0x0000000508077224 */ /* 0x000fc800078e02ff */
[----:B------:R-:W-:-:S06]  /*00f0*/  IMAD.HI.U32 R3, R3, R7, R2 ;  /* 0x0000000703037227 */ /* 0x000fcc00078e0002 */
[----:B------:R-:W-:-:S05]  /*0100*/  IMAD.HI.U32 R9, R3, R0, RZ ;  /* 0x0000000003097227 */ /* 0x000fca00078e00ff */
[----:B------:R-:W-:-:S05]  /*0110*/  IADD3 R2, PT, PT, -R9, RZ, RZ ;  /* 0x000000ff09027210 */ /* 0x000fca0007ffe1ff */
[----:B------:R-:W-:Y:S02]  /*0120*/  IMAD R0, R5, R2, R0 ;  /* 0x0000000205007224 */ /* 0x000fe400078e0200 */
[----:B------:R-:W-:-:S03]  /*0130*/  IMAD R2, R6, R6, RZ ;  /* 0x0000000606027224 */ /* 0x000fc600078e02ff */
[----:B------:R-:W-:Y:S02]  /*0140*/  ISETP.GT.U32.AND P2, PT, R5, R0, PT ;  /* 0x000000000500720c */ /* 0x000fe40003f44070 */
[C---:B------:R-:W-:Y:S02]  /*0150*/  ISETP.GE.AND P0, PT, R11.reuse, R2, PT ;  /* 0x000000020b00720c */ /* 0x040fe40003f06270 */
[----:B------:R-:W-:-:S09]  /*0160*/  LOP3.LUT R2, R11, R6, RZ, 0x3c, !PT ;  /* 0x000000060b027212 */ /* 0x000fd200078e3cff */
[----:B------:R-:W-:-:S04]  /*0170*/  @!P2 IADD3 R0, PT, PT, R0, -R5, RZ ;  /* 0x800000050000a210 */ /* 0x000fc80007ffe0ff */
[----:B------:R-:W-:Y:S01]  /*0180*/  ISETP.GE.U32.AND P1, PT, R0, R5, PT ;  /* 0x000000050000720c */ /* 0x000fe20003f26070 */
[----:B------:R-:W-:-:S12]  /*0190*/  @P0 EXIT ;  /* 0x000000000000094d */ /* 0x000fd80003800000 */
[----:B------:R-:W0:Y:S01]  /*01a0*/  LDC R0, c[0x0][0x384] ;  /* 0x0000e100ff007b82 */ /* 0x000e220000000800 */
[----:B------:R-:W-:Y:S01]  /*01b0*/  ISETP.GE.AND P0, PT, R2, RZ, PT ;  /* 0x000000ff0200720c */ /* 0x000fe20003f06270 */
[----:B------:R-:W1:Y:S01]  /*01c0*/  LDCU.64 UR6, c[0x0][0x358] ;  /* 0x00006b00ff0677ac */ /* 0x000e620008000a00 */
[----:B------:R-:W-:Y:S02]  /*01d0*/  @!P2 IADD3 R9, PT, PT, R9, 0x1, RZ ;  /* 0x000000010909a810 */ /* 0x000fe40007ffe0ff */
[----:B------:R-:W-:Y:S02]  /*01e0*/  ISETP.NE.AND P2, PT, R6, RZ, PT ;  /* 0x000000ff0600720c */ /* 0x000fe40003f45270 */
[----:B------:R-:W-:Y:S02]  /*01f0*/  @P1 IADD3 R9, PT, PT, R9, 0x1, RZ ;  /* 0x0000000109091810 */ /* 0x000fe40007ffe0ff */
[----:B------:R-:W-:-:S05]  /*0200*/  MOV R10, RZ ;  /* 0x000000ff000a7202 */ /* 0x000fca0000000f00 */
[----:B------:R-:W-:-:S04]  /*0210*/  @!P0 IADD3 R9, PT, PT, -R9, RZ, RZ ;  /* 0x000000ff09098210 */ /* 0x000fc80007ffe1ff */
[----:B------:R-:W-:-:S04]  /*0220*/  @!P2 LOP3.LUT R9, RZ, R6, RZ, 0x33, !PT ;  /* 0x00000006ff09a212 */ /* 0x000fc800078e33ff */
[----:B------:R-:W-:Y:S02]  /*0230*/  IADD3 R2, PT, PT, -R9, RZ, RZ ;  /* 0x000000ff09027210 */ /* 0x000fe40007ffe1ff */
[----:B0-----:R-:W-:-:S03]  /*0240*/  ISETP.GE.AND P0, PT, R0, 0x2, PT ;  /* 0x000000020000780c */ /* 0x001fc60003f06270 */
[----:B------:R-:W-:-:S10]  /*0250*/  IMAD R11, R6, R2, R11 ;  /* 0x00000002060b7224 */ /* 0x000fd400078e020b */
[----:B-1----:R-:W-:Y:S05]  /*0260*/  @!P0 BRA `(.L_x_6) ;  /* 0x0000000400c88947 */ /* 0x002fea0003800000 */
[C---:B------:R-:W-:Y:S01]  /*0270*/  IADD3 R2, PT, PT, R0.reuse, -0x2, RZ ;  /* 0xfffffffe00027810 */ /* 0x040fe20007ffe0ff */
[----:B------:R-:W-:Y:S01]  /*0280*/  HFMA2 R12, -RZ, RZ, 0, 5.9604644775390625e-08 ;  /* 0x00000001ff0c7431 */ /* 0x000fe200000001ff */
[----:B------:R-:W-:Y:S02]  /*0290*/  IADD3 R8, PT, PT, R0, -0x1, RZ ;  /* 0xffffffff00087810 */ /* 0x000fe40007ffe0ff */
[----:B------:R-:W-:Y:S02]  /*02a0*/  ISETP.GE.U32.AND P0, PT, R2, 0x7, PT ;  /* 0x000000070200780c */ /* 0x000fe40003f06070 */
[----:B------:R-:W-:Y:S02]  /*02b0*/  MOV R10, RZ ;  /* 0x000000ff000a7202 */ /* 0x000fe40000000f00 */
[----:B------:R-:W-:-:S09]  /*02c0*/  LOP3.LUT R26, R8, 0x7, RZ, 0xc0, !PT ;  /* 0x00000007081a7812 */ /* 0x000fd200078ec0ff */
[----:B------:R-:W-:Y:S05]  /*02d0*/  @!P0 BRA `(.L_x_7) ;  /* 0x0000000000d08947 */ /* 0x000fea0003800000 */
[----:B------:R-:W0:Y:S01]  /*02e0*/  LDCU.64 UR4, c[0x0][0x388] ;  /* 0x00007100ff0477ac */ /* 0x000e220008000a00 */
[----:B------:R-:W-:Y:S01]  /*02f0*/  LOP3.LUT R14, R8, 0xfffffff8, RZ, 0xc0, !PT ;  /* 0xfffffff8080e7812 */ /* 0x000fe200078ec0ff */
[-C--:B------:R-:W-:Y:S01]  /*0300*/  IMAD R13, R9, R0.reuse, 0x1 ;  /* 0x00000001090d7424 */ /* 0x080fe200078e0200 */
[----:B------:R-:W-:Y:S01]  /*0310*/  MOV R10, RZ ;  /* 0x000000ff000a7202 */ /* 0x000fe20000000f00 */
[----:B------:R-:W-:Y:S01]  /*0320*/  IMAD R15, R11, R0, 0x1 ;  /* 0x000000010b0f7424 */ /* 0x000fe200078e0200 */
[----:B------:R-:W-:Y:S02]  /*0330*/  MOV R12, RZ ;  /* 0x000000ff000c7202 */ /* 0x000fe40000000f00 */
[----:B------:R-:W-:Y:S01]  /*0340*/  IADD3 R14, PT, PT, -R14, RZ, RZ ;  /* 0x000000ff0e0e7210 */ /* 0x000fe20007ffe1ff */
[----:B0-----:R-:W-:-:S04]  /*0350*/  UIADD3 UR4, UP0, UPT, UR4, 0x10, URZ ;  /* 0x0000001004047890 */ /* 0x001fc8000ff1e0ff */
[----:B------:R-:W-:Y:S02]  /*0360*/  UIADD3.X UR5, UPT, UPT, URZ, UR5, URZ, UP0, !UPT ;  /* 0x00000005ff057290 */ /* 0x000fe400087fe4ff */
[----:B------:R-:W-:-:S04]  /*0370*/  MOV R2, UR4 ;  /* 0x0000000400027c02 */ /* 0x000fc80008000f00 */
[----:B------:R-:W-:-:S07]  /*0380*/  MOV R3, UR5 ;  /* 0x0000000500037c02 */ /* 0x000fce0008000f00 */
.L_x_8:
[----:B------:R-:W-:-:S04]  /*0390*/  IMAD.WIDE R6, R13, 0x4, R2 ;  /* 0x000000040d067825 */ /* 0x000fc800078e0202 */
[----:B------:R-:W-:Y:S01]  /*03a0*/  IMAD.WIDE R4, R15, 0x4, R2 ;  /* 0x000000040f047825 */ /* 0x000fe200078e0202 */
[----:B------:R-:W2:Y:S04]  /*03b0*/  LDG.E R20, desc[UR6][R6.64+-0x10] ;  /* 0xfffff00606147981 */ /* 0x000ea8000c1e1900 */
[----:B------:R-:W2:Y:S04]  /*03c0*/  LDG.E R21, desc[UR6][R4.64+-0x10] ;  /* 0xfffff00604157981 */ /* 0x000ea8000c1e1900 */
[----:B------:R-:W3:Y:S04]  /*03d0*/  LDG.E R22, desc[UR6][R6.64+-0xc] ;  /* 0xfffff40606167981 */ /* 0x000ee8000c1e1900 */
[----:B------:R-:W3:Y:S04]  /*03e0*/  LDG.E R27, desc[UR6][R4.64+-0xc] ;  /* 0xfffff406041b7981 */ /* 0x000ee8000c1e1900 */
[----:B------:R-:W4:Y:S04]  /*03f0*/  LDG.E R16, desc[UR6][R6.64+-0x8] ;  /* 0xfffff80606107981 */ /* 0x000f28000c1e1900 */
[----:B------:R-:W4:Y:S04]  /*0400*/  LDG.E R17, desc[UR6][R4.64+-0x8] ;  /* 0xfffff80604117981 */ /* 0x000f28000c1e1900 */
[----:B------:R-:W5:Y:S04]  /*0410*/  LDG.E R18, desc[UR6][R6.64+-0x4] ;  /* 0xfffffc0606127981 */ /* 0x000f68000c1e1900 */
[----:B------:R-:W5:Y:S04]  /*0420*/  LDG.E R19, desc[UR6][R4.64+-0x4] ;  /* 0xfffffc0604137981 */ /* 0x000f68000c1e1900 */
[----:B------:R-:W5:Y:S01]  /*0430*/  LDG.E R24, desc[UR6][R6.64+0xc] ;  /* 0x00000c0606187981 */ /* 0x000f62000c1e1900 */
[----:B--2---:R-:W-:-:S03]  /*0440*/  FADD R23, R20, -R21 ;  /* 0x8000001514177221 */ /* 0x004fc60000000000 */
[----:B------:R-:W2:Y:S01]  /*0450*/  LDG.E R21, desc[UR6][R6.64] ;  /* 0x0000000606157981 */ /* 0x000ea2000c1e1900 */
[----:B------:R-:W-:-:S03]  /*0460*/  FFMA R25, R23, R23, R10 ;  /* 0x0000001717197223 */ /* 0x000fc6000000000a */
[----:B------:R-:W2:Y:S01]  /*0470*/  LDG.E R20, desc[UR6][R4.64] ;  /* 0x0000000604147981 */ /* 0x000ea2000c1e1900 */
[----:B---3--:R-:W-:-:S03]  /*0480*/  FADD R28, R22, -R27 ;  /* 0x8000001b161c7221 */ /* 0x008fc60000000000 */
[----:B------:R-:W3:Y:S04]  /*0490*/  LDG.E R23, desc[UR6][R6.64+0x4] ;  /* 0x0000040606177981 */ /* 0x000ee8000c1e1900 */
[----:B------:R-:W3:Y:S01]  /*04a0*/  LDG.E R22, desc[UR6][R4.64+0x4] ;  /* 0x0000040604167981 */ /* 0x000ee2000c1e1900 */
[----:B------:R-:W-:-:S03]  /*04b0*/  FFMA R28, R28, R28, R25 ;  /* 0x0000001c1c1c7223 */ /* 0x000fc60000000019 */
[----:B------:R-:W3:Y:S04]  /*04c0*/  LDG.E R10, desc[UR6][R6.64+0x8] ;  /* 0x00000806060a7981 */ /* 0x000ee8000c1e1900 */
[----:B------:R-:W3:Y:S04]  /*04d0*/  LDG.E R25, desc[UR6][R4.64+0x8] ;  /* 0x0000080604197981 */ /* 0x000ee8000c1e1900 */
[----:B------:R-:W3:Y:S01]  /*04e0*/  LDG.E R27, desc[UR6][R4.64+0xc] ;  /* 0x00000c06041b7981 */ /* 0x000ee2000c1e1900 */
[----:B----4-:R-:W-:Y:S01]  /*04f0*/  FADD R17, R16, -R17 ;  /* 0x8000001110117221 */ /* 0x010fe20000000000 */
[----:B-----5:R-:W-:Y:S01]  /*0500*/  FADD R19, R18, -R19 ;  /* 0x8000001312137221 */ /* 0x020fe20000000000 */
[----:B------:R-:W-:-:S02]  /*0510*/  IADD3 R14, PT, PT, R14, 0x8, RZ ;  /* 0x000000080e0e7810 */ /* 0x000fc40007ffe0ff */
[----:B------:R-:W-:Y:S02]  /*0520*/  FFMA R28, R17, R17, R28 ;  /* 0x00000011111c7223 */ /* 0x000fe4000000001c */
[----:B------:R-:W-:Y:S02]  /*0530*/  ISETP.NE.AND P0, PT, R14, RZ, PT ;  /* 0x000000ff0e00720c */ /* 0x000fe40003f05270 */
[----:B------:R-:W-:Y:S01]  /*0540*/  FFMA R28, R19, R19, R28 ;  /* 0x00000013131c7223 */ /* 0x000fe2000000001c */
[----:B------:R-:W-:Y:S02]  /*0550*/  IADD3 R12, PT, PT, R12, 0x8, RZ ;  /* 0x000000080c0c7810 */ /* 0x000fe40007ffe0ff */
[----:B------:R-:W-:Y:S02]  /*0560*/  IADD3 R13, PT, PT, R13, 0x8, RZ ;  /* 0x000000080d0d7810 */ /* 0x000fe40007ffe0ff */
[----:B------:R-:W-:Y:S01]  /*0570*/  IADD3 R15, PT, PT, R15, 0x8, RZ ;  /* 0x000000080f0f7810 */ /* 0x000fe20007ffe0ff */
[----:B--2---:R-:W-:-:S04]  /*0580*/  FADD R21, R21, -R20 ;  /* 0x8000001415157221 */ /* 0x004fc80000000000 */
[----:B------:R-:W-:Y:S01]  /*0590*/  FFMA R28, R21, R21, R28 ;  /* 0x00000015151c7223 */ /* 0x000fe2000000001c */
[----:B---3--:R-:W-:-:S04]  /*05a0*/  FADD R23, R23, -R22 ;  /* 0x8000001617177221 */ /* 0x008fc80000000000 */
[----:B------:R-:W-:Y:S01]  /*05b0*/  FFMA R28, R23, R23, R28 ;  /* 0x00000017171c7223 */ /* 0x000fe2000000001c */
[----:B------:R-:W-:Y:S01]  /*05c0*/  FADD R25, R10, -R25 ;  /* 0x800000190a197221 */ /* 0x000fe20000000000 */
[----:B------:R-:W-:-:S03]  /*05d0*/  FADD R27, R24, -R27 ;  /* 0x8000001b181b7221 */ /* 0x000fc60000000000 */
[----:B------:R-:W-:-:S04]  /*05e0*/  FFMA R28, R25, R25, R28 ;  /* 0x00000019191c7223 */ /* 0x000fc8000000001c */
[----:B------:R-:W-:Y:S01]  /*05f0*/  FFMA R10, R27, R27, R28 ;  /* 0x0000001b1b0a7223 */ /* 0x000fe2000000001c */
[----:B------:R-:W-:Y:S06]  /*0600*/  @P0 BRA `(.L_x_8) ;  /* 0xfffffffc00600947 */ /* 0x000fec000383ffff */
[----:B------:R-:W-:-:S07]  /*0610*/  IADD3 R12, PT, PT, R12, 0x1, RZ ;  /* 0x000000010c0c7810 */ /* 0x000fce0007ffe0ff */
.L_x_7:
[----:B------:R-:W-:-:S13]  /*0620*/  ISETP.NE.AND P0, PT, R26, RZ, PT ;  /* 0x000000ff1a00720c */ /* 0x000fda0003f05270 */
[----:B------:R-:W-:Y:S05]  /*0630*/  @!P0 BRA `(.L_x_6) ;  /* 0x0000000000d48947 */ /* 0x000fea0003800000 */
[----:B------:R-:W-:Y:S02]  /*0640*/  ISETP.GE.U32.AND P0, PT, R26, 0x4, PT ;  /* 0x000000041a00780c */ /* 0x000fe40003f06070 */
[----:B------:R-:W-:-:S04]  /*0650*/  LOP3.LUT R18, R8, 0x3, RZ, 0xc0, !PT ;  /* 0x0000000308127812 */ /* 0x000fc800078ec0ff */
[----:B------:R-:W-:-:S07]  /*0660*/  ISETP.NE.AND P1, PT, R18, RZ, PT ;  /* 0x000000ff1200720c */ /* 0x000fce0003f25270 */
[----:B------:R-:W-:Y:S06]  /*0670*/  @!P0 BRA `(.L_x_9) ;  /* 0x0000000000588947 */ /* 0x000fec0003800000 */
[----:B------:R-:W0:Y:S01]  /*0680*/  LDC.64 R4, c[0x0][0x388] ;  /* 0x0000e200ff047b82 */ /* 0x000e220000000a00 */
[-CC-:B------:R-:W-:Y:S02]  /*0690*/  IMAD R3, R9, R0.reuse, R12.reuse ;  /* 0x0000000009037224 */ /* 0x180fe400078e020c */
[----:B------:R-:W-:Y:S02]  /*06a0*/  IMAD R7, R11, R0, R12 ;  /* 0x000000000b077224 */ /* 0x000fe400078e020c */
[----:B0-----:R-:W-:-:S04]  /*06b0*/  IMAD.WIDE R2, R3, 0x4, R4 ;  /* 0x0000000403027825 */ /* 0x001fc800078e0204 */
        /* <DEDUP_REMOVED lines=8> */
[----:B------:R-:W5:Y:S01]  /*0740*/  LDG.E R20, desc[UR6][R4.64+0xc] ;  /* 0x00000c0604147981 */ /* 0x000f62000c1e1900 */
[----:B------:R-:W-:Y:S01]  /*0750*/  IADD3 R12, PT, PT, R12, 0x4, RZ ;  /* 0x000000040c0c7810 */ /* 0x000fe20007ffe0ff */
[----:B--2---:R-:W-:-:S04]  /*0760*/  FADD R7, R6, -R7 ;  /* 0x8000000706077221 */ /* 0x004fc80000000000 */
[----:B------:R-:W-:Y:S01]  /*0770*/  FFMA R7, R7, R7, R10 ;  /* 0x0000000707077223 */ /* 0x000fe2000000000a */
[----:B---3--:R-:W-:-:S04]  /*0780*/  FADD R14, R13, -R14 ;  /* 0x8000000e0d0e7221 */ /* 0x008fc80000000000 */
[----:B------:R-:W-:Y:S01]  /*0790*/  FFMA R7, R14, R14, R7 ;  /* 0x0000000e0e077223 */ /* 0x000fe20000000007 */
[----:B----4-:R-:W-:-:S04]  /*07a0*/  FADD R16, R15, -R16 ;  /* 0x800000100f107221 */ /* 0x010fc80000000000 */
[----:B------:R-:W-:Y:S01]  /*07b0*/  FFMA R7, R16, R16, R7 ;  /* 0x0000001010077223 */ /* 0x000fe20000000007 */
[----:B-----5:R-:W-:-:S04]  /*07c0*/  FADD R20, R17, -R20 ;  /* 0x8000001411147221 */ /* 0x020fc80000000000 */
[----:B------:R-:W-:-:S07]  /*07d0*/  FFMA R10, R20, R20, R7 ;  /* 0x00000014140a7223 */ /* 0x000fce0000000007 */
.L_x_9:
[----:B------:R-:W-:Y:S05]  /*07e0*/  @!P1 BRA `(.L_x_6) ;  /* 0x0000000000689947 */ /* 0x000fea0003800000 */
[----:B------:R-:W-:Y:S02]  /*07f0*/  ISETP.NE.AND P0, PT, R18, 0x1, PT ;  /* 0x000000011200780c */ /* 0x000fe40003f05270 */
[----:B------:R-:W-:-:S04]  /*0800*/  LOP3.LUT R8, R8, 0x1, RZ, 0xc0, !PT ;  /* 0x0000000108087812 */ /* 0x000fc800078ec0ff */
[----:B------:R-:W-:-:S07]  /*0810*/  ISETP.NE.U32.AND P1, PT, R8, 0x1, PT ;  /* 0x000000010800780c */ /* 0x000fce0003f25070 */
[----:B------:R-:W0:Y:S01]  /*0820*/  @P0 LDC.64 R4, c[0x0][0x388] ;  /* 0x0000e200ff040b82 */ /* 0x000e220000000a00 */
[-CC-:B------:R-:W-:Y:S02]  /*0830*/  @P0 IMAD R7, R9, R0.reuse, R12.reuse ;  /* 0x0000000009070224 */ /* 0x180fe400078e020c */
[----:B------:R-:W-:Y:S01]  /*0840*/  @P0 IMAD R15, R11, R0, R12 ;  /* 0x000000000b0f0224 */ /* 0x000fe200078e020c */
[----:B------:R-:W-:-:S04]  /*0850*/  @P0 IADD3 R12, PT, PT, R12, 0x2, RZ ;  /* 0x000000020c0c0810 */ /* 0x000fc80007ffe0ff */
[----:B------:R-:W1:Y:S01]  /*0860*/  @!P1 LDC.64 R2, c[0x0][0x388] ;  /* 0x0000e200ff029b82 */ /* 0x000e620000000a00 */
[----:B------:R-:W-:Y:S02]  /*0870*/  @!P1 IMAD R13, R11, R0, R12 ;  /* 0x000000000b0d9224 */ /* 0x000fe400078e020c */
[----:B0-----:R-:W-:-:S04]  /*0880*/  @P0 IMAD.WIDE R6, R7, 0x4, R4 ;  /* 0x0000000407060825 */ /* 0x001fc800078e0204 */
[----:B------:R-:W-:Y:S01]  /*0890*/  @P0 IMAD.WIDE R14, R15, 0x4, R4 ;  /* 0x000000040f0e0825 */ /* 0x000fe200078e0204 */
[----:B------:R-:W2:Y:S03]  /*08a0*/  @P0 LDG.E R8, desc[UR6][R6.64+0x4] ;  /* 0x0000040606080981 */ /* 0x000ea6000c1e1900 */
[----:B------:R-:W-:Y:S01]  /*08b0*/  @!P1 IMAD R5, R9, R0, R12 ;  /* 0x0000000009059224 */ /* 0x000fe200078e020c */
[----:B------:R-:W3:Y:S03]  /*08c0*/  @P0 LDG.E R17, desc[UR6][R14.64] ;  /* 0x000000060e110981 */ /* 0x000ee6000c1e1900 */
[--C-:B-1----:R-:W-:Y:S01]  /*08d0*/  @!P1 IMAD.WIDE R4, R5, 0x4, R2.reuse ;  /* 0x0000000405049825 */ /* 0x102fe200078e0202 */
[----:B------:R-:W3:Y:S03]  /*08e0*/  @P0 LDG.E R0, desc[UR6][R6.64] ;  /* 0x0000000606000981 */ /* 0x000ee6000c1e1900 */
[----:B------:R-:W-:Y:S01]  /*08f0*/  @!P1 IMAD.WIDE R2, R13, 0x4, R2 ;  /* 0x000000040d029825 */ /* 0x000fe200078e0202 */
[----:B------:R-:W2:Y:S04]  /*0900*/  @P0 LDG.E R19, desc[UR6][R14.64+0x4] ;  /* 0x000004060e130981 */ /* 0x000ea8000c1e1900 */
[----:B------:R-:W4:Y:S04]  /*0910*/  @!P1 LDG.E R4, desc[UR6][R4.64] ;  /* 0x0000000604049981 */ /* 0x000f28000c1e1900 */
[----:B------:R-:W4:Y:S01]  /*0920*/  @!P1 LDG.E R3, desc[UR6][R2.64] ;  /* 0x0000000602039981 */ /* 0x000f22000c1e1900 */
[----:B---3--:R-:W-:Y:S01]  /*0930*/  @P0 FADD R17, R0, -R17 ;  /* 0x8000001100110221 */ /* 0x008fe20000000000 */
[----:B--2---:R-:W-:-:S03]  /*0940*/  @P0 FADD R8, R8, -R19 ;  /* 0x8000001308080221 */ /* 0x004fc60000000000 */
[----:B------:R-:W-:-:S04]  /*0950*/  @P0 FFMA R17, R17, R17, R10 ;  /* 0x0000001111110223 */ /* 0x000fc8000000000a */
[----:B------:R-:W-:Y:S01]  /*0960*/  @P0 FFMA R10, R8, R8, R17 ;  /* 0x00000008080a0223 */ /* 0x000fe20000000011 */
[----:B----4-:R-:W-:-:S04]  /*0970*/  @!P1 FADD R13, R4, -R3 ;  /* 0x80000003040d9221 */ /* 0x010fc80000000000 */
[----:B------:R-:W-:-:S07]  /*0980*/  @!P1 FFMA R10, R13, R13, R10 ;  /* 0x0000000d0d0a9223 */ /* 0x000fce000000000a */
.L_x_6:
[----:B------:R-:W-:Y:S01]  /*0990*/  IADD3 R0, PT, PT, R10, -0xd000000, RZ ;  /* 0xf30000000a007810 */ /* 0x000fe20007ffe0ff */
[----:B------:R0:W1:Y:S01]  /*09a0*/  MUFU.RSQ R3, R10 ;  /* 0x0000000a00037308 */ /* 0x0000620000001400 */
[----:B------:R-:W-:Y:S02]  /*09b0*/  BSSY.RECONVERGENT B0, `(.L_x_10) ;  /* 0x000000b000007945 */ /* 0x000fe40003800200 */
[----:B------:R-:W-:-:S13]  /*09c0*/  ISETP.GT.U32.AND P0, PT, R0, 0x727fffff, PT ;  /* 0x727fffff0000780c */ /* 0x000fda0003f04070 */
[----:B0-----:R-:W-:Y:S05]  /*09d0*/  @!P0 BRA `(.L_x_11) ;  /* 0x0000000000108947 */ /* 0x001fea0003800000 */
[----:B------:R-:W-:Y:S02]  /*09e0*/  MOV R0, R10 ;  /* 0x0000000a00007202 */ /* 0x000fe40000000f00 */
[----:B------:R-:W-:-:S07]  /*09f0*/  MOV R8, 0xa10 ;  /* 0x00000a1000087802 */ /* 0x000fce0000000f00 */
[----:B-1----:R-:W-:Y:S05]  /*0a00*/  CALL.REL.NOINC `($__internal_0_$__cuda_sm20_sqrt_rn_f32_slowpath) ;  /* 0x00000000003c7944 */ /* 0x002fea0003c00000 */
[----:B------:R-:W-:Y:S05]  /*0a10*/  BRA `(.L_x_12) ;  /* 0x0000000000107947 */ /* 0x000fea0003800000 */
.L_x_11:
[C---:B-1----:R-:W-:Y:S01]  /*0a20*/  FMUL.FTZ R7, R3.reuse, R10 ;  /* 0x0000000a03077220 */ /* 0x042fe20000410000 */
[----:B------:R-:W-:-:S03]  /*0a30*/  FMUL.FTZ R0, R3, 0.5 ;  /* 0x3f00000003007820 */ /* 0x000fc60000410000 */
[----:B------:R-:W-:-:S04]  /*0a40*/  FFMA R10, -R7, R7, R10 ;  /* 0x00000007070a7223 */ /* 0x000fc8000000010a */
[----:B------:R-:W-:-:S07]  /*0a50*/  FFMA R7, R10, R0, R7 ;  /* 0x000000000a077223 */ /* 0x000fce0000000007 */
.L_x_12:
[----:B------:R-:W-:Y:S05]  /*0a60*/  BSYNC.RECONVERGENT B0 ;  /* 0x0000000000007941 */ /* 0x000fea0003800200 */
.L_x_10:
[----:B------:R-:W0:Y:S01]  /*0a70*/  LDC.64 R4, c[0x0][0x390] ;  /* 0x0000e400ff047b82 */ /* 0x000e220000000a00 */
[----:B------:R-:W1:Y:S02]  /*0a80*/  LDCU UR4, c[0x0][0x380] ;  /* 0x00007000ff0477ac */ /* 0x000e640008000800 */
[----:B-1----:R-:W-:Y:S02]  /*0a90*/  IMAD R3, R9, UR4, R11 ;  /* 0x0000000409037c24 */ /* 0x002fe4000f8e020b */
[----:B------:R-:W-:Y:S02]  /*0aa0*/  IMAD R9, R11, UR4, R9 ;  /* 0x000000040b097c24 */ /* 0x000fe4000f8e0209 */
[----:B0-----:R-:W-:-:S04]  /*0ab0*/  IMAD.WIDE R2, R3, 0x4, R4 ;  /* 0x0000000403027825 */ /* 0x001fc800078e0204 */
[----:B------:R-:W-:Y:S01]  /*0ac0*/  IMAD.WIDE R4, R9, 0x4, R4 ;  /* 0x0000000409047825 */ /* 0x000fe200078e0204 */
[----:B------:R-:W-:Y:S04]  /*0ad0*/  STG.E desc[UR6][R2.64], R7 ;  /* 0x0000000702007986 */ /* 0x000fe8000c101906 */
[----:B------:R-:W-:Y:S01]  /*0ae0*/  STG.E desc[UR6][R4.64], R7 ;  /* 0x0000000704007986 */ /* 0x000fe2000c101906 */
[----:B------:R-:W-:Y:S05]  /*0af0*/  EXIT ;  /* 0x000000000000794d */ /* 0x000fea0003800000 */
        .weak           $__internal_0_$__cuda_sm20_sqrt_rn_f32_slowpath
        .type           $__internal_0_$__cuda_sm20_sqrt_rn_f32_slowpath,@function
        .size           $__internal_0_$__cuda_sm20_sqrt_rn_f32_slowpath,(.L_x_15 - $__internal_0_$__cuda_sm20_sqrt_rn_f32_slowpath)
$__internal_0_$__cuda_sm20_sqrt_rn_f32_slowpath:
[----:B------:R-:W-:-:S13]  /*0b00*/  LOP3.LUT P0, RZ, R0, 0x7fffffff, RZ, 0xc0, !PT ;  /* 0x7fffffff00ff7812 */ /* 0x000fda000780c0ff */
[----:B------:R-:W-:Y:S01]  /*0b10*/  @!P0 MOV R2, R0 ;  /* 0x0000000000028202 */ /* 0x000fe20000000f00 */
[----:B------:R-:W-:Y:S06]  /*0b20*/  @!P0 BRA `(.L_x_13) ;  /* 0x0000000000408947 */ /* 0x000fec0003800000 */
[----:B------:R-:W-:-:S13]  /*0b30*/  FSETP.GEU.FTZ.AND P0, PT, R0, RZ, PT ;  /* 0x000000ff0000720b */ /* 0x000fda0003f1e000 */
[----:B------:R-:W-:Y:S01]  /*0b40*/  @!P0 MOV R2, 0x7fffffff ;  /* 0x7fffffff00028802 */ /* 0x000fe20000000f00 */
[----:B------:R-:W-:Y:S06]  /*0b50*/  @!P0 BRA `(.L_x_13) ;  /* 0x0000000000348947 */ /* 0x000fec0003800000 */
[----:B------:R-:W-:-:S13]  /*0b60*/  FSETP.GTU.FTZ.AND P0, PT, |R0|, +INF , PT ;  /* 0x7f8000000000780b */ /* 0x000fda0003f1c200 */
[----:B------:R-:W-:Y:S01]  /*0b70*/  @P0 FADD.FTZ R2, R0, 1 ;  /* 0x3f80000000020421 */ /* 0x000fe20000010000 */
[----:B------:R-:W-:Y:S06]  /*0b80*/  @P0 BRA `(.L_x_13) ;  /* 0x0000000000280947 */ /* 0x000fec0003800000 */
[----:B------:R-:W-:-:S13]  /*0b90*/  FSETP.NEU.FTZ.AND P0, PT, |R0|, +INF , PT ;  /* 0x7f8000000000780b */ /* 0x000fda0003f1d200 */
[----:B------:R-:W-:-:S04]  /*0ba0*/  @P0 FFMA R3, R0, 1.84467440737095516160e+19, RZ ;  /* 0x5f80000000030823 */ /* 0x000fc800000000ff */
[----:B------:R-:W0:Y:S02]  /*0bb0*/  @P0 MUFU.RSQ R2, R3 ;  /* 0x0000000300020308 */ /* 0x000e240000001400 */
[----:B0-----:R-:W-:Y:S01]  /*0bc0*/  @P0 FMUL.FTZ R4, R3, R2 ;  /* 0x0000000203040220 */ /* 0x001fe20000410000 */
[----:B------:R-:W-:Y:S01]  /*0bd0*/  @P0 FMUL.FTZ R6, R2, 0.5 ;  /* 0x3f00000002060820 */ /* 0x000fe20000410000 */
[----:B------:R-:W-:Y:S02]  /*0be0*/  @!P0 MOV R2, R0 ;  /* 0x0000000000028202 */ /* 0x000fe40000000f00 */
[----:B------:R-:W-:-:S04]  /*0bf0*/  @P0 FADD.FTZ R5, -R4, -RZ ;  /* 0x800000ff04050221 */ /* 0x000fc80000010100 */
[----:B------:R-:W-:-:S04]  /*0c00*/  @P0 FFMA R5, R4, R5, R3 ;  /* 0x0000000504050223 */ /* 0x000fc80000000003 */
[----:B------:R-:W-:-:S04]  /*0c10*/  @P0 FFMA R5, R5, R6, R4 ;  /* 0x0000000605050223 */ /* 0x000fc80000000004 */
[----:B------:R-:W-:-:S07]  /*0c20*/  @P0 FMUL.FTZ R2, R5, 2.3283064365386962891e-10 ;  /* 0x2f80000005020820 */ /* 0x000fce0000410000 */
.L_x_13:
[----:B------:R-:W-:Y:S01]  /*0c30*/  HFMA2 R3, -RZ, RZ, 0, 0 ;  /* 0x00000000ff037431 */ /* 0x000fe200000001ff */
[----:B------:R-:W-:Y:S02]  /*0c40*/  MOV R7, R2 ;  /* 0x0000000200077202 */ /* 0x000fe40000000f00 */
[----:B------:R-:W-:-:S04]  /*0c50*/  MOV R2, R8 ;  /* 0x0000000800027202 */ /* 0x000fc80000000f00 */
[----:B------:R-:W-:Y:S05]  /*0c60*/  RET.REL.NODEC R2 `(_Z16computeDistancesiiPfS_) ;  /* 0xfffffff002e47950 */ /* 0x000fea0003c3ffff */
.L_x_14:
        /* <DEDUP_REMOVED lines=9> */
.L_x_15:


//--------------------- .nv.global.init           --------------------------
	.section	.nv.global.init,"aw",@progbits
.nv.global.init:
	.type		$str,@object
	.size		$str,(.L_1 - $str)
$str:
        /*0000*/ 	.byte	0x66, 0x6f, 0x75, 0x6e, 0x64, 0x20, 0x61, 0x20, 0x70, 0x65, 0x72, 0x6d, 0x75, 0x74, 0x61, 0x74
        /*0010*/ 	.byte	0x69, 0x6f, 0x6e, 0x20, 0x25, 0x6c, 0x6c, 0x75, 0x0a, 0x00
.L_1:


//--------------------- .nv.shared.reserved.0     --------------------------
	.section	.nv.shared.reserved.0,"aw",@nobits
	.weak		__nv_reservedSMEM_offset_0_alias
	.size		__nv_reservedSMEM_offset_0_alias, 0, 64
	.other		__nv_reservedSMEM_offset_0_alias,@"STO_CUDA_RESERVED_SHARED STV_DEFAULT"
__nv_reservedSMEM_offset_0_alias:
	.zero		0
	.zero		64


//--------------------- .nv.global                --------------------------
	.section	.nv.global,"aw",@nobits
	.align	8
.nv.global:
	.type		curPosition,@object
	.size		curPosition,(.L_0 - curPosition)
curPosition:
	.zero		8
.L_0:


//--------------------- .nv.constant0._Z16findPermutationsPciyy --------------------------
	.section	.nv.constant0._Z16findPermutationsPciyy,"a",@progbits
	.sectionflags	@""
	.align	4
.nv.constant0._Z16findPermutationsPciyy:
	.zero		928


//--------------------- .nv.constant0._Z16computeDistancesiiPfS_ --------------------------
	.section	.nv.constant0._Z16computeDistancesiiPfS_,"a",@progbits
	.sectionflags	@""
	.align	4
.nv.constant0._Z16computeDistancesiiPfS_:
	.zero		920


//--------------------- SYMBOLS --------------------------

	.type		.nv.reservedSmem.offset0,@object
	.size		.nv.reservedSmem.offset0,0x4
	.type		vprintf,@function
